//
// Generated by NVIDIA NVVM Compiler
//
// Compiler Build ID: CL-36424714
// Cuda compilation tools, release 13.0, V13.0.88
// Based on NVVM 20.0.0
//

.version 9.0
.target sm_100
.address_size 64

	// .globl	_Z7kernel0PfS_
// _ZZ7kernel0PfS_E2SA has been demoted
// _ZZ7kernel0PfS_E2SB has been demoted
// _ZZ7kernel0PfS_E4SROT has been demoted
// _ZZ7kernel1PfS_E2SA has been demoted
// _ZZ7kernel1PfS_E2SB has been demoted
// _ZZ7kernel1PfS_E4SROT has been demoted

.visible .entry _Z7kernel0PfS_(
	.param .u64 .ptr .align 1 _Z7kernel0PfS__param_0,
	.param .u64 .ptr .align 1 _Z7kernel0PfS__param_1
)
{
	.reg .b16 	%rs<3>;
	.reg .b32 	%r<31>;
	.reg .b32 	%f<55>;
	.reg .b64 	%rd<9>;
	// demoted variable
	.shared .align 4 .b8 _ZZ7kernel0PfS_E2SA[4096];
	// demoted variable
	.shared .align 4 .b8 _ZZ7kernel0PfS_E2SB[4096];
	// demoted variable
	.shared .align 4 .b8 _ZZ7kernel0PfS_E4SROT[8192];
	ld.param.u64 	%rd1, [_Z7kernel0PfS__param_0];
	ld.param.u64 	%rd2, [_Z7kernel0PfS__param_1];
	cvta.to.global.u64 	%rd3, %rd2;
	cvta.to.global.u64 	%rd4, %rd1;
	mov.u32 	%r1, %tid.x;
	mov.u32 	%r2, %ctaid.x;
	shl.b32 	%r3, %r2, 16;
	shr.s32 	%r4, %r3, 8;
	add.s32 	%r5, %r4, %r1;
	mul.wide.s32 	%rd5, %r5, 4;
	add.s64 	%rd6, %rd4, %rd5;
	ld.global.f32 	%f1, [%rd6];
	shl.b32 	%r6, %r1, 2;
	mov.u32 	%r7, _ZZ7kernel0PfS_E2SA;
	add.s32 	%r8, %r7, %r6;
	st.shared.f32 	[%r8], %f1;
	ld.global.f32 	%f2, [%rd6+4096];
	st.shared.f32 	[%r8+1024], %f2;
	ld.global.f32 	%f3, [%rd6+8192];
	st.shared.f32 	[%r8+2048], %f3;
	ld.global.f32 	%f4, [%rd6+12288];
	st.shared.f32 	[%r8+3072], %f4;
	mul.wide.u32 	%rd7, %r1, 4;
	add.s64 	%rd8, %rd3, %rd7;
	ld.global.f32 	%f5, [%rd8];
	mov.u32 	%r9, _ZZ7kernel0PfS_E4SROT;
	add.s32 	%r10, %r9, %r6;
	st.shared.f32 	[%r10], %f5;
	ld.global.f32 	%f6, [%rd8+1024];
	st.shared.f32 	[%r10+1024], %f6;
	ld.global.f32 	%f7, [%rd8+2048];
	st.shared.f32 	[%r10+2048], %f7;
	ld.global.f32 	%f8, [%rd8+3072];
	st.shared.f32 	[%r10+3072], %f8;
	ld.global.f32 	%f9, [%rd8+4096];
	st.shared.f32 	[%r10+4096], %f9;
	ld.global.f32 	%f10, [%rd8+5120];
	st.shared.f32 	[%r10+5120], %f10;
	ld.global.f32 	%f11, [%rd8+6144];
	st.shared.f32 	[%r10+6144], %f11;
	ld.global.f32 	%f12, [%rd8+7168];
	st.shared.f32 	[%r10+7168], %f12;
	bar.sync 	0;
	shl.b32 	%r11, %r2, 7;
	add.s32 	%r12, %r11, %r1;
	shr.u32 	%r13, %r1, 7;
	mad.lo.s32 	%r14, %r13, 384, %r12;
	shl.b32 	%r15, %r1, 3;
	add.s32 	%r16, %r8, %r6;
	ld.shared.f32 	%f13, [%r16];
	ld.shared.f32 	%f14, [%r16+2048];
	add.f32 	%f15, %f13, %f14;
	mov.u32 	%r17, _ZZ7kernel0PfS_E2SB;
	add.s32 	%r18, %r17, %r15;
	st.shared.f32 	[%r18], %f15;
	ld.shared.f32 	%f16, [%r16+4];
	ld.shared.f32 	%f17, [%r16+2052];
	add.f32 	%f18, %f16, %f17;
	st.shared.f32 	[%r18+4], %f18;
	sub.f32 	%f19, %f13, %f14;
	st.shared.f32 	[%r18+2048], %f19;
	sub.f32 	%f20, %f16, %f17;
	st.shared.f32 	[%r18+2052], %f20;
	bar.sync 	0;
	ld.shared.f32 	%f21, [%r18];
	st.shared.f32 	[%r16], %f21;
	ld.shared.f32 	%f22, [%r18+4];
	st.shared.f32 	[%r16+4], %f22;
	ld.shared.f32 	%f23, [%r18+2048];
	shl.b32 	%r19, %r14, 16;
	shr.s32 	%r20, %r19, 13;
	add.s32 	%r21, %r9, %r20;
	ld.shared.f32 	%f24, [%r21];
	ld.shared.f32 	%f25, [%r18+2052];
	ld.shared.f32 	%f26, [%r21+4];
	mul.f32 	%f27, %f25, %f26;
	fma.rn.f32 	%f28, %f23, %f24, %f27;
	st.shared.f32 	[%r16+2048], %f28;
	mul.f32 	%f29, %f25, %f24;
	mul.f32 	%f30, %f26, %f23;
	sub.f32 	%f31, %f29, %f30;
	st.shared.f32 	[%r16+2052], %f31;
	bar.sync 	0;
	and.b32  	%r22, %r1, 896;
	add.s32 	%r23, %r22, %r1;
	and.b32  	%r24, %r1, 127;
	or.b32  	%r25, %r24, %r11;
	cvt.u16.u32 	%rs1, %r25;
	shl.b16 	%rs2, %rs1, 1;
	shl.b32 	%r26, %r23, 3;
	add.s32 	%r27, %r7, %r26;
	ld.shared.f32 	%f32, [%r27];
	ld.shared.f32 	%f33, [%r27+1024];
	add.f32 	%f34, %f32, %f33;
	add.s32 	%r28, %r17, %r26;
	st.shared.f32 	[%r28], %f34;
	ld.shared.f32 	%f35, [%r27+4];
	ld.shared.f32 	%f36, [%r27+1028];
	add.f32 	%f37, %f35, %f36;
	st.shared.f32 	[%r28+4], %f37;
	sub.f32 	%f38, %f32, %f33;
	st.shared.f32 	[%r28+1024], %f38;
	sub.f32 	%f39, %f35, %f36;
	st.shared.f32 	[%r28+1028], %f39;
	bar.sync 	0;
	ld.shared.f32 	%f40, [%r28];
	st.shared.f32 	[%r27], %f40;
	ld.shared.f32 	%f41, [%r28+4];
	st.shared.f32 	[%r27+4], %f41;
	ld.shared.f32 	%f42, [%r28+1024];
	mul.wide.s16 	%r29, %rs2, 8;
	add.s32 	%r30, %r9, %r29;
	ld.shared.f32 	%f43, [%r30];
	ld.shared.f32 	%f44, [%r28+1028];
	ld.shared.f32 	%f45, [%r30+4];
	mul.f32 	%f46, %f44, %f45;
	fma.rn.f32 	%f47, %f42, %f43, %f46;
	st.shared.f32 	[%r27+1024], %f47;
	mul.f32 	%f48, %f44, %f43;
	mul.f32 	%f49, %f45, %f42;
	sub.f32 	%f50, %f48, %f49;
	st.shared.f32 	[%r27+1028], %f50;
	bar.sync 	0;
	ld.shared.f32 	%f51, [%r8];
	st.global.f32 	[%rd6], %f51;
	ld.shared.f32 	%f52, [%r8+1024];
	st.global.f32 	[%rd6+4096], %f52;
	ld.shared.f32 	%f53, [%r8+2048];
	st.global.f32 	[%rd6+8192], %f53;
	ld.shared.f32 	%f54, [%r8+3072];
	st.global.f32 	[%rd6+12288], %f54;
	bar.sync 	0;
	ret;

}
	// .globl	_Z7kernel1PfS_
.visible .entry _Z7kernel1PfS_(
	.param .u64 .ptr .align 1 _Z7kernel1PfS__param_0,
	.param .u64 .ptr .align 1 _Z7kernel1PfS__param_1
)
{
	.reg .pred 	%p<2>;
	.reg .b32 	%r<99>;
	.reg .b32 	%f<128>;
	.reg .b64 	%rd<17>;
	// demoted variable
	.shared .align 4 .b8 _ZZ7kernel1PfS_E2SA[4096];
	// demoted variable
	.shared .align 4 .b8 _ZZ7kernel1PfS_E2SB[4096];
	// demoted variable
	.shared .align 4 .b8 _ZZ7kernel1PfS_E4SROT[8192];
	ld.param.u64 	%rd1, [_Z7kernel1PfS__param_0];
	ld.param.u64 	%rd2, [_Z7kernel1PfS__param_1];
	cvta.to.global.u64 	%rd3, %rd2;
	cvta.to.global.u64 	%rd4, %rd1;
	mov.u32 	%r1, %tid.x;
	mov.u32 	%r2, %ctaid.x;
	shr.u32 	%r3, %r1, 1;
	and.b32  	%r4, %r1, 1;
	shl.b32 	%r5, %r2, 16;
	shr.s32 	%r6, %r5, 6;
	or.b32  	%r7, %r6, %r3;
	mul.wide.s32 	%rd5, %r7, 4;
	add.s64 	%rd6, %rd4, %rd5;
	ld.global.f32 	%f1, [%rd6];
	shl.b32 	%r8, %r3, 2;
	mov.u32 	%r9, _ZZ7kernel1PfS_E2SA;
	add.s32 	%r10, %r9, %r8;
	st.shared.f32 	[%r10], %f1;
	ld.global.f32 	%f2, [%rd6+1024];
	st.shared.f32 	[%r10+1024], %f2;
	ld.global.f32 	%f3, [%rd6+2048];
	st.shared.f32 	[%r10+2048], %f3;
	ld.global.f32 	%f4, [%rd6+3072];
	st.shared.f32 	[%r10+3072], %f4;
	mul.wide.u32 	%rd7, %r1, 4;
	add.s64 	%rd8, %rd3, %rd7;
	ld.global.f32 	%f5, [%rd8];
	shl.b32 	%r11, %r1, 2;
	mov.u32 	%r12, _ZZ7kernel1PfS_E4SROT;
	add.s32 	%r13, %r12, %r11;
	st.shared.f32 	[%r13], %f5;
	mov.u32 	%r14, %ntid.x;
	mul.wide.s32 	%rd9, %r14, 4;
	add.s64 	%rd10, %rd8, %rd9;
	ld.global.f32 	%f6, [%rd10];
	shl.b32 	%r15, %r14, 2;
	add.s32 	%r16, %r13, %r15;
	st.shared.f32 	[%r16], %f6;
	add.s64 	%rd11, %rd10, %rd9;
	ld.global.f32 	%f7, [%rd11];
	add.s32 	%r17, %r16, %r15;
	st.shared.f32 	[%r17], %f7;
	add.s64 	%rd12, %rd11, %rd9;
	ld.global.f32 	%f8, [%rd12];
	add.s32 	%r18, %r17, %r15;
	st.shared.f32 	[%r18], %f8;
	bar.sync 	0;
	and.b32  	%r19, %r1, 1022;
	or.b32  	%r20, %r19, %r4;
	add.s32 	%r21, %r20, %r19;
	shl.b32 	%r22, %r21, 2;
	add.s32 	%r23, %r9, %r22;
	xor.b32  	%r24, %r4, 1;
	shl.b32 	%r25, %r3, 4;
	mov.u32 	%r26, _ZZ7kernel1PfS_E2SB;
	add.s32 	%r27, %r26, %r25;
	and.b32  	%r28, %r11, 4;
	add.s32 	%r29, %r27, %r28;
	shl.b32 	%r30, %r20, 2;
	add.s32 	%r31, %r9, %r30;
	setp.eq.b32 	%p1, %r4, 1;
	ld.shared.f32 	%f9, [%r31];
	ld.shared.f32 	%f10, [%r31+2048];
	add.f32 	%f11, %f9, %f10;
	st.shared.f32 	[%r29], %f11;
	sub.f32 	%f12, %f9, %f10;
	st.shared.f32 	[%r29+8], %f12;
	bar.sync 	0;
	ld.shared.f32 	%f13, [%r29];
	st.shared.f32 	[%r23], %f13;
	ld.shared.f32 	%f14, [%r27+8];
	neg.f32 	%f15, %f14;
	selp.f32 	%f16, %f15, %f14, %p1;
	add.s32 	%r32, %r21, %r8;
	shl.b32 	%r33, %r32, 2;
	add.s32 	%r34, %r12, %r33;
	ld.shared.f32 	%f17, [%r34];
	ld.shared.f32 	%f18, [%r27+12];
	shl.b32 	%r35, %r3, 5;
	xor.b32  	%r36, %r28, 4;
	or.b32  	%r37, %r35, %r36;
	add.s32 	%r38, %r12, %r37;
	ld.shared.f32 	%f19, [%r38];
	mul.f32 	%f20, %f18, %f19;
	fma.rn.f32 	%f21, %f16, %f17, %f20;
	st.shared.f32 	[%r23+8], %f21;
	bar.sync 	0;
	ld.shared.f32 	%f22, [%r31];
	ld.shared.f32 	%f23, [%r31+2048];
	add.f32 	%f24, %f22, %f23;
	st.shared.f32 	[%r29], %f24;
	sub.f32 	%f25, %f22, %f23;
	st.shared.f32 	[%r29+8], %f25;
	bar.sync 	0;
	and.b32  	%r39, %r11, 4080;
	ld.shared.f32 	%f26, [%r29];
	st.shared.f32 	[%r23], %f26;
	ld.shared.f32 	%f27, [%r27+8];
	neg.f32 	%f28, %f27;
	selp.f32 	%f29, %f28, %f27, %p1;
	or.b32  	%r40, %r39, %r4;
	shl.b32 	%r41, %r40, 2;
	add.s32 	%r42, %r12, %r41;
	ld.shared.f32 	%f30, [%r42];
	ld.shared.f32 	%f31, [%r27+12];
	or.b32  	%r43, %r39, %r24;
	shl.b32 	%r44, %r43, 2;
	add.s32 	%r45, %r12, %r44;
	ld.shared.f32 	%f32, [%r45];
	mul.f32 	%f33, %f31, %f32;
	fma.rn.f32 	%f34, %f29, %f30, %f33;
	st.shared.f32 	[%r23+8], %f34;
	bar.sync 	0;
	ld.shared.f32 	%f35, [%r31];
	ld.shared.f32 	%f36, [%r31+2048];
	add.f32 	%f37, %f35, %f36;
	st.shared.f32 	[%r29], %f37;
	sub.f32 	%f38, %f35, %f36;
	st.shared.f32 	[%r29+8], %f38;
	bar.sync 	0;
	and.b32  	%r46, %r11, 4064;
	ld.shared.f32 	%f39, [%r29];
	st.shared.f32 	[%r23], %f39;
	ld.shared.f32 	%f40, [%r27+8];
	neg.f32 	%f41, %f40;
	selp.f32 	%f42, %f41, %f40, %p1;
	or.b32  	%r47, %r46, %r4;
	shl.b32 	%r48, %r47, 2;
	add.s32 	%r49, %r12, %r48;
	ld.shared.f32 	%f43, [%r49];
	ld.shared.f32 	%f44, [%r27+12];
	or.b32  	%r50, %r46, %r24;
	shl.b32 	%r51, %r50, 2;
	add.s32 	%r52, %r12, %r51;
	ld.shared.f32 	%f45, [%r52];
	mul.f32 	%f46, %f44, %f45;
	fma.rn.f32 	%f47, %f42, %f43, %f46;
	st.shared.f32 	[%r23+8], %f47;
	bar.sync 	0;
	ld.shared.f32 	%f48, [%r31];
	ld.shared.f32 	%f49, [%r31+2048];
	add.f32 	%f50, %f48, %f49;
	st.shared.f32 	[%r29], %f50;
	sub.f32 	%f51, %f48, %f49;
	st.shared.f32 	[%r29+8], %f51;
	bar.sync 	0;
	and.b32  	%r53, %r11, 4032;
	ld.shared.f32 	%f52, [%r29];
	st.shared.f32 	[%r23], %f52;
	ld.shared.f32 	%f53, [%r27+8];
	neg.f32 	%f54, %f53;
	selp.f32 	%f55, %f54, %f53, %p1;
	or.b32  	%r54, %r53, %r4;
	shl.b32 	%r55, %r54, 2;
	add.s32 	%r56, %r12, %r55;
	ld.shared.f32 	%f56, [%r56];
	ld.shared.f32 	%f57, [%r27+12];
	or.b32  	%r57, %r53, %r24;
	shl.b32 	%r58, %r57, 2;
	add.s32 	%r59, %r12, %r58;
	ld.shared.f32 	%f58, [%r59];
	mul.f32 	%f59, %f57, %f58;
	fma.rn.f32 	%f60, %f55, %f56, %f59;
	st.shared.f32 	[%r23+8], %f60;
	bar.sync 	0;
	ld.shared.f32 	%f61, [%r31];
	ld.shared.f32 	%f62, [%r31+2048];
	add.f32 	%f63, %f61, %f62;
	st.shared.f32 	[%r29], %f63;
	sub.f32 	%f64, %f61, %f62;
	st.shared.f32 	[%r29+8], %f64;
	bar.sync 	0;
	and.b32  	%r60, %r11, 3968;
	ld.shared.f32 	%f65, [%r29];
	st.shared.f32 	[%r23], %f65;
	ld.shared.f32 	%f66, [%r27+8];
	neg.f32 	%f67, %f66;
	selp.f32 	%f68, %f67, %f66, %p1;
	or.b32  	%r61, %r60, %r4;
	shl.b32 	%r62, %r61, 2;
	add.s32 	%r63, %r12, %r62;
	ld.shared.f32 	%f69, [%r63];
	ld.shared.f32 	%f70, [%r27+12];
	or.b32  	%r64, %r60, %r24;
	shl.b32 	%r65, %r64, 2;
	add.s32 	%r66, %r12, %r65;
	ld.shared.f32 	%f71, [%r66];
	mul.f32 	%f72, %f70, %f71;
	fma.rn.f32 	%f73, %f68, %f69, %f72;
	st.shared.f32 	[%r23+8], %f73;
	bar.sync 	0;
	ld.shared.f32 	%f74, [%r31];
	ld.shared.f32 	%f75, [%r31+2048];
	add.f32 	%f76, %f74, %f75;
	st.shared.f32 	[%r29], %f76;
	sub.f32 	%f77, %f74, %f75;
	st.shared.f32 	[%r29+8], %f77;
	bar.sync 	0;
	and.b32  	%r67, %r11, 3840;
	ld.shared.f32 	%f78, [%r29];
	st.shared.f32 	[%r23], %f78;
	ld.shared.f32 	%f79, [%r27+8];
	neg.f32 	%f80, %f79;
	selp.f32 	%f81, %f80, %f79, %p1;
	or.b32  	%r68, %r67, %r4;
	shl.b32 	%r69, %r68, 2;
	add.s32 	%r70, %r12, %r69;
	ld.shared.f32 	%f82, [%r70];
	ld.shared.f32 	%f83, [%r27+12];
	or.b32  	%r71, %r67, %r24;
	shl.b32 	%r72, %r71, 2;
	add.s32 	%r73, %r12, %r72;
	ld.shared.f32 	%f84, [%r73];
	mul.f32 	%f85, %f83, %f84;
	fma.rn.f32 	%f86, %f81, %f82, %f85;
	st.shared.f32 	[%r23+8], %f86;
	bar.sync 	0;
	ld.shared.f32 	%f87, [%r31];
	ld.shared.f32 	%f88, [%r31+2048];
	add.f32 	%f89, %f87, %f88;
	st.shared.f32 	[%r29], %f89;
	sub.f32 	%f90, %f87, %f88;
	st.shared.f32 	[%r29+8], %f90;
	bar.sync 	0;
	and.b32  	%r74, %r11, 3584;
	ld.shared.f32 	%f91, [%r29];
	st.shared.f32 	[%r23], %f91;
	ld.shared.f32 	%f92, [%r27+8];
	neg.f32 	%f93, %f92;
	selp.f32 	%f94, %f93, %f92, %p1;
	or.b32  	%r75, %r74, %r4;
	shl.b32 	%r76, %r75, 2;
	add.s32 	%r77, %r12, %r76;
	ld.shared.f32 	%f95, [%r77];
	ld.shared.f32 	%f96, [%r27+12];
	or.b32  	%r78, %r74, %r24;
	shl.b32 	%r79, %r78, 2;
	add.s32 	%r80, %r12, %r79;
	ld.shared.f32 	%f97, [%r80];
	mul.f32 	%f98, %f96, %f97;
	fma.rn.f32 	%f99, %f94, %f95, %f98;
	st.shared.f32 	[%r23+8], %f99;
	bar.sync 	0;
	ld.shared.f32 	%f100, [%r31];
	ld.shared.f32 	%f101, [%r31+2048];
	add.f32 	%f102, %f100, %f101;
	st.shared.f32 	[%r29], %f102;
	sub.f32 	%f103, %f100, %f101;
	st.shared.f32 	[%r29+8], %f103;
	bar.sync 	0;
	and.b32  	%r81, %r11, 3072;
	ld.shared.f32 	%f104, [%r29];
	st.shared.f32 	[%r23], %f104;
	ld.shared.f32 	%f105, [%r27+8];
	neg.f32 	%f106, %f105;
	selp.f32 	%f107, %f106, %f105, %p1;
	or.b32  	%r82, %r81, %r4;
	shl.b32 	%r83, %r82, 2;
	add.s32 	%r84, %r12, %r83;
	ld.shared.f32 	%f108, [%r84];
	ld.shared.f32 	%f109, [%r27+12];
	or.b32  	%r85, %r81, %r24;
	shl.b32 	%r86, %r85, 2;
	add.s32 	%r87, %r12, %r86;
	ld.shared.f32 	%f110, [%r87];
	mul.f32 	%f111, %f109, %f110;
	fma.rn.f32 	%f112, %f107, %f108, %f111;
	st.shared.f32 	[%r23+8], %f112;
	bar.sync 	0;
	ld.shared.f32 	%f113, [%r31];
	ld.shared.f32 	%f114, [%r31+2048];
	add.f32 	%f115, %f113, %f114;
	st.shared.f32 	[%r29], %f115;
	sub.f32 	%f116, %f113, %f114;
	st.shared.f32 	[%r29+8], %f116;
	bar.sync 	0;
	and.b32  	%r88, %r11, 2048;
	ld.shared.f32 	%f117, [%r29];
	st.shared.f32 	[%r23], %f117;
	ld.shared.f32 	%f118, [%r27+8];
	neg.f32 	%f119, %f118;
	selp.f32 	%f120, %f119, %f118, %p1;
	or.b32  	%r89, %r88, %r4;
	shl.b32 	%r90, %r89, 2;
	add.s32 	%r91, %r12, %r90;
	ld.shared.f32 	%f121, [%r91];
	ld.shared.f32 	%f122, [%r27+12];
	or.b32  	%r92, %r88, %r24;
	shl.b32 	%r93, %r92, 2;
	add.s32 	%r94, %r12, %r93;
	ld.shared.f32 	%f123, [%r94];
	mul.f32 	%f124, %f122, %f123;
	fma.rn.f32 	%f125, %f120, %f121, %f124;
	st.shared.f32 	[%r23+8], %f125;
	bar.sync 	0;
	add.s32 	%r95, %r9, %r11;
	ld.shared.f32 	%f126, [%r95];
	or.b32  	%r96, %r6, %r1;
	mul.wide.s32 	%rd13, %r96, 4;
	add.s64 	%rd14, %rd4, %rd13;
	st.global.f32 	[%rd14], %f126;
	add.s32 	%r97, %r95, %r15;
	ld.shared.f32 	%f127, [%r97];
	add.s32 	%r98, %r96, %r14;
	mul.wide.u32 	%rd15, %r98, 4;
	add.s64 	%rd16, %rd4, %rd15;
	st.global.f32 	[%rd16], %f127;
	bar.sync 	0;
	ret;

}


// ===== COMPILED SASS (sm_100) =====

	.target	sm_100

	.elftype	@"ET_EXEC"


//--------------------- .note.nv.tkinfo           --------------------------
	.section	.note.nv.tkinfo,"",@"SHT_NOTE"
	.sectionflags	@"SHF_NOTE_NV_TKINFO"
	.tkinfo
        /*0018*/ 	.word	0x00000002
        /*0030*/ 	.string	""
        /*0030*/ 	.string	"ptxas"
        /*0030*/ 	.string	"Cuda compilation tools, release 13.0, V13.0.88"
        /*0030*/ 	.string	"Build cuda_13.0.r13.0/compiler.36424714_0"
        /*0030*/ 	.string	"-arch sm_100 -m 64 "



//--------------------- .note.nv.cuinfo           --------------------------
	.section	.note.nv.cuinfo,"",@"SHT_NOTE"
	.sectionflags	@"SHF_NOTE_NV_CUINFO"
        /*0018*/ 	.short	0x0002
        /*001a*/ 	.short	0x0064
        /*001c*/ 	.short	0x0082
	.zero		2


//--------------------- .nv.info                  --------------------------
	.section	.nv.info,"",@"SHT_CUDA_INFO"
	.align	4


	//----- nvinfo : EIATTR_REGCOUNT
	.align		4
        /*0000*/ 	.byte	0x04, 0x2f
        /*0002*/ 	.short	(.L_1 - .L_0)
	.align		4
.L_0:
        /*0004*/ 	.word	index@(_Z7kernel0PfS_)
        /*0008*/ 	.word	0x0000001a


	//----- nvinfo : EIATTR_FRAME_SIZE
	.align		4
.L_1:
        /*000c*/ 	.byte	0x04, 0x11
        /*000e*/ 	.short	(.L_3 - .L_2)
	.align		4
.L_2:
        /*0010*/ 	.word	index@(_Z7kernel0PfS_)
        /*0014*/ 	.word	0x00000000


	//----- nvinfo : EIATTR_REGCOUNT
	.align		4
.L_3:
        /*0018*/ 	.byte	0x04, 0x2f
        /*001a*/ 	.short	(.L_5 - .L_4)
	.align		4
.L_4:
        /*001c*/ 	.word	index@(_Z7kernel1PfS_)
        /*0020*/ 	.word	0x0000001b


	//----- nvinfo : EIATTR_FRAME_SIZE
	.align		4
.L_5:
        /*0024*/ 	.byte	0x04, 0x11
        /*0026*/ 	.short	(.L_7 - .L_6)
	.align		4
.L_6:
        /*0028*/ 	.word	index@(_Z7kernel1PfS_)
        /*002c*/ 	.word	0x00000000


	//----- nvinfo : EIATTR_MIN_STACK_SIZE
	.align		4
.L_7:
        /*0030*/ 	.byte	0x04, 0x12
        /*0032*/ 	.short	(.L_9 - .L_8)
	.align		4
.L_8:
        /*0034*/ 	.word	index@(_Z7kernel1PfS_)
        /*0038*/ 	.word	0x00000000


	//----- nvinfo : EIATTR_MIN_STACK_SIZE
	.align		4
.L_9:
        /*003c*/ 	.byte	0x04, 0x12
        /*003e*/ 	.short	(.L_11 - .L_10)
	.align		4
.L_10:
        /*0040*/ 	.word	index@(_Z7kernel0PfS_)
        /*0044*/ 	.word	0x00000000
.L_11:


//--------------------- .nv.compat                --------------------------
	.section	.nv.compat,"",@"SHT_CUDA_COMPAT_INFO"
	.align	4
        /*0000*/ 	.byte	0x02, 0x09, 0x00, 0x00, 0x02, 0x02, 0x01, 0x00, 0x02, 0x05, 0x05, 0x00, 0x03, 0x07, 0x01, 0x01
        /*0010*/ 	.byte	0x02, 0x03, 0x00, 0x00, 0x02, 0x06, 0x01, 0x00, 0x04, 0x0b, 0x08, 0x00, 0x09, 0x00, 0x00, 0x00
        /*0020*/ 	.byte	0x00, 0x00, 0x00, 0x00


//--------------------- .nv.info._Z7kernel1PfS_   --------------------------
	.section	.nv.info._Z7kernel1PfS_,"",@"SHT_CUDA_INFO"
	.sectionflags	@""
	.align	4


	//----- nvinfo : EIATTR_CUDA_API_VERSION
	.align		4
        /*0000*/ 	.byte	0x04, 0x37
        /*0002*/ 	.short	(.L_13 - .L_12)
.L_12:
        /*0004*/ 	.word	0x00000082


	//----- nvinfo : EIATTR_KPARAM_INFO
	.align		4
.L_13:
        /*0008*/ 	.byte	0x04, 0x17
        /*000a*/ 	.short	(.L_15 - .L_14)
.L_14:
        /*000c*/ 	.word	0x00000000
        /*0010*/ 	.short	0x0001
        /*0012*/ 	.short	0x0008
        /*0014*/ 	.byte	0x00, 0xf5, 0x21, 0x00


	//----- nvinfo : EIATTR_KPARAM_INFO
	.align		4
.L_15:
        /*0018*/ 	.byte	0x04, 0x17
        /*001a*/ 	.short	(.L_17 - .L_16)
.L_16:
        /*001c*/ 	.word	0x00000000
        /*0020*/ 	.short	0x0000
        /*0022*/ 	.short	0x0000
        /*0024*/ 	.byte	0x00, 0xf5, 0x21, 0x00


	//----- nvinfo : EIATTR_SPARSE_MMA_MASK
	.align		4
.L_17:
        /*0028*/ 	.byte	0x03, 0x50
        /*002a*/ 	.short	0x0000


	//----- nvinfo : EIATTR_MAXREG_COUNT
	.align		4
        /*002c*/ 	.byte	0x03, 0x1b
        /*002e*/ 	.short	0x00ff


	//----- nvinfo : EIATTR_NUM_BARRIERS
	.align		4
        /*0030*/ 	.byte	0x02, 0x4c
        /*0032*/ 	.byte	0x01
	.zero		1


	//----- nvinfo : EIATTR_MERCURY_ISA_VERSION
	.align		4
        /*0034*/ 	.byte	0x03, 0x5f
        /*0036*/ 	.short	0x0101


	//----- nvinfo : EIATTR_VRC_CTA_INIT_COUNT
	.align		4
        /*0038*/ 	.byte	0x02, 0x4a
	.zero		1
	.zero		1


	//----- nvinfo : EIATTR_EXIT_INSTR_OFFSETS
	.align		4
        /*003c*/ 	.byte	0x04, 0x1c
        /*003e*/ 	.short	(.L_19 - .L_18)


	//   ....[0]....
.L_18:
        /*0040*/ 	.word	0x00001080


	//----- nvinfo : EIATTR_CBANK_PARAM_SIZE
	.align		4
.L_19:
        /*0044*/ 	.byte	0x03, 0x19
        /*0046*/ 	.short	0x0010


	//----- nvinfo : EIATTR_PARAM_CBANK
	.align		4
        /*0048*/ 	.byte	0x04, 0x0a
        /*004a*/ 	.short	(.L_21 - .L_20)
	.align		4
.L_20:
        /*004c*/ 	.word	index@(.nv.constant0._Z7kernel1PfS_)
        /*0050*/ 	.short	0x0380
        /*0052*/ 	.short	0x0010


	//----- nvinfo : EIATTR_SW_WAR
	.align		4
.L_21:
        /*0054*/ 	.byte	0x04, 0x36
        /*0056*/ 	.short	(.L_23 - .L_22)
.L_22:
        /*0058*/ 	.word	0x00000008
.L_23:


//--------------------- .nv.info._Z7kernel0PfS_   --------------------------
	.section	.nv.info._Z7kernel0PfS_,"",@"SHT_CUDA_INFO"
	.sectionflags	@""
	.align	4


	//----- nvinfo : EIATTR_CUDA_API_VERSION
	.align		4
        /*0000*/ 	.byte	0x04, 0x37
        /*0002*/ 	.short	(.L_25 - .L_24)
.L_24:
        /*0004*/ 	.word	0x00000082


	//----- nvinfo : EIATTR_KPARAM_INFO
	.align		4
.L_25:
        /*0008*/ 	.byte	0x04, 0x17
        /*000a*/ 	.short	(.L_27 - .L_26)
.L_26:
        /*000c*/ 	.word	0x00000000
        /*0010*/ 	.short	0x0001
        /*0012*/ 	.short	0x0008
        /*0014*/ 	.byte	0x00, 0xf5, 0x21, 0x00


	//----- nvinfo : EIATTR_KPARAM_INFO
	.align		4
.L_27:
        /*0018*/ 	.byte	0x04, 0x17
        /*001a*/ 	.short	(.L_29 - .L_28)
.L_28:
        /*001c*/ 	.word	0x00000000
        /*0020*/ 	.short	0x0000
        /*0022*/ 	.short	0x0000
        /*0024*/ 	.byte	0x00, 0xf5, 0x21, 0x00


	//----- nvinfo : EIATTR_SPARSE_MMA_MASK
	.align		4
.L_29:
        /*0028*/ 	.byte	0x03, 0x50
        /*002a*/ 	.short	0x0000


	//----- nvinfo : EIATTR_MAXREG_COUNT
	.align		4
        /*002c*/ 	.byte	0x03, 0x1b
        /*002e*/ 	.short	0x00ff


	//----- nvinfo : EIATTR_NUM_BARRIERS
	.align		4
        /*0030*/ 	.byte	0x02, 0x4c
        /*0032*/ 	.byte	0x01
	.zero		1


	//----- nvinfo : EIATTR_MERCURY_ISA_VERSION
	.align		4
        /*0034*/ 	.byte	0x03, 0x5f
        /*0036*/ 	.short	0x0101


	//----- nvinfo : EIATTR_VRC_CTA_INIT_COUNT
	.align		4
        /*0038*/ 	.byte	0x02, 0x4a
	.zero		1
	.zero		1


	//----- nvinfo : EIATTR_EXIT_INSTR_OFFSETS
	.align		4
        /*003c*/ 	.byte	0x04, 0x1c
        /*003e*/ 	.short	(.L_31 - .L_30)


	//   ....[0]....
.L_30:
        /*0040*/ 	.word	0x00000770


	//----- nvinfo : EIATTR_CBANK_PARAM_SIZE
	.align		4
.L_31:
        /*0044*/ 	.byte	0x03, 0x19
        /*0046*/ 	.short	0x0010


	//----- nvinfo : EIATTR_PARAM_CBANK
	.align		4
        /*0048*/ 	.byte	0x04, 0x0a
        /*004a*/ 	.short	(.L_33 - .L_32)
	.align		4
.L_32:
        /*004c*/ 	.word	index@(.nv.constant0._Z7kernel0PfS_)
        /*0050*/ 	.short	0x0380
        /*0052*/ 	.short	0x0010


	//----- nvinfo : EIATTR_SW_WAR
	.align		4
.L_33:
        /*0054*/ 	.byte	0x04, 0x36
        /*0056*/ 	.short	(.L_35 - .L_34)
.L_34:
        /*0058*/ 	.word	0x00000008
.L_35:


//--------------------- .nv.callgraph             --------------------------
	.section	.nv.callgraph,"",@"SHT_CUDA_CALLGRAPH"
	.align	4
	.sectionentsize	8
	.align		4
        /*0000*/ 	.word	0x00000000
	.align		4
        /*0004*/ 	.word	0xffffffff
	.align		4
        /*0008*/ 	.word	0x00000000
	.align		4
        /*000c*/ 	.word	0xfffffffe
	.align		4
        /*0010*/ 	.word	0x00000000
	.align		4
        /*0014*/ 	.word	0xfffffffd
	.align		4
        /*0018*/ 	.word	0x00000000
	.align		4
        /*001c*/ 	.word	0xfffffffc


//--------------------- .text._Z7kernel1PfS_      --------------------------
	.section	.text._Z7kernel1PfS_,"ax",@progbits
	.align	128
        .global         _Z7kernel1PfS_
        .type           _Z7kernel1PfS_,@function
        .size           _Z7kernel1PfS_,(.L_x_2 - _Z7kernel1PfS_)
        .other          _Z7kernel1PfS_,@"STO_CUDA_ENTRY STV_DEFAULT"
_Z7kernel1PfS_:
.text._Z7kernel1PfS_:
[----:B------:R-:W-:Y:S01]  /*0000*/  LDC R1, c[0x0][0x37c] ;  /* 0x0000df00ff017b82 */ /* 0x000fe20000000800 */
[----:B------:R-:W0:Y:S07]  /*0010*/  S2R R0, SR_TID.X ;  /* 0x0000000000007919 */ /* 0x000e2e0000002100 */
[----:B------:R-:W1:Y:S01]  /*0020*/  S2UR UR4, SR_CTAID.X ;  /* 0x00000000000479c3 */ /* 0x000e620000002500 */
[----:B------:R-:W2:Y:S07]  /*0030*/  LDCU.64 UR10, c[0x0][0x358] ;  /* 0x00006b00ff0a77ac */ /* 0x000eae0008000a00 */
[----:B------:R-:W3:Y:S08]  /*0040*/  LDC.64 R14, c[0x0][0x388] ;  /* 0x0000e200ff0e7b82 */ /* 0x000ef00000000a00 */
[----:B------:R-:W4:Y:S08]  /*0050*/  LDC R4, c[0x0][0x360] ;  /* 0x0000d800ff047b82 */ /* 0x000f300000000800 */
[----:B------:R-:W5:Y:S01]  /*0060*/  LDC.64 R2, c[0x0][0x380] ;  /* 0x0000e000ff027b82 */ /* 0x000f620000000a00 */
[----:B-1----:R-:W-:-:S04]  /*0070*/  USHF.L.U32 UR4, UR4, 0x10, URZ ;  /* 0x0000001004047899 */ /* 0x002fc800080006ff */
[----:B------:R-:W-:Y:S01]  /*0080*/  USHF.R.S32.HI UR4, URZ, 0x6, UR4 ;  /* 0x00000006ff047899 */ /* 0x000fe20008011404 */
[----:B0-----:R-:W-:Y:S01]  /*0090*/  SHF.R.U32.HI R5, RZ, 0x1, R0 ;  /* 0x00000001ff057819 */ /* 0x001fe20000011600 */
[----:B---3--:R-:W-:-:S04]  /*00a0*/  IMAD.WIDE.U32 R14, R0, 0x4, R14 ;  /* 0x00000004000e7825 */ /* 0x008fc800078e000e */
[----:B------:R-:W-:Y:S01]  /*00b0*/  LOP3.LUT R13, R5, UR4, RZ, 0xfc, !PT ;  /* 0x00000004050d7c12 */ /* 0x000fe2000f8efcff */
[C---:B----4-:R-:W-:Y:S02]  /*00c0*/  IMAD.WIDE R6, R4.reuse, 0x4, R14 ;  /* 0x0000000404067825 */ /* 0x050fe400078e020e */
[----:B--2---:R-:W2:Y:S02]  /*00d0*/  LDG.E R15, desc[UR10][R14.64] ;  /* 0x0000000a0e0f7981 */ /* 0x004ea4000c1e1900 */
[----:B------:R-:W-:Y:S02]  /*00e0*/  IMAD.WIDE R8, R4, 0x4, R6 ;  /* 0x0000000404087825 */ /* 0x000fe400078e0206 */
[----:B------:R-:W3:Y:S02]  /*00f0*/  LDG.E R19, desc[UR10][R6.64] ;  /* 0x0000000a06137981 */ /* 0x000ee4000c1e1900 */
[----:B-----5:R-:W-:-:S04]  /*0100*/  IMAD.WIDE R12, R13, 0x4, R2 ;  /* 0x000000040d0c7825 */ /* 0x020fc800078e0202 */
[----:B------:R-:W-:Y:S01]  /*0110*/  IMAD.WIDE R10, R4, 0x4, R8 ;  /* 0x00000004040a7825 */ /* 0x000fe200078e0208 */
[----:B------:R-:W4:Y:S04]  /*0120*/  LDG.E R16, desc[UR10][R12.64] ;  /* 0x0000000a0c107981 */ /* 0x000f28000c1e1900 */
[----:B------:R-:W5:Y:S04]  /*0130*/  LDG.E R18, desc[UR10][R12.64+0x400] ;  /* 0x0004000a0c127981 */ /* 0x000f68000c1e1900 */
[----:B------:R-:W2:Y:S04]  /*0140*/  LDG.E R20, desc[UR10][R12.64+0x800] ;  /* 0x0008000a0c147981 */ /* 0x000ea8000c1e1900 */
[----:B------:R0:W3:Y:S04]  /*0150*/  LDG.E R22, desc[UR10][R12.64+0xc00] ;  /* 0x000c000a0c167981 */ /* 0x0000e8000c1e1900 */
[----:B------:R1:W3:Y:S04]  /*0160*/  LDG.E R8, desc[UR10][R8.64] ;  /* 0x0000000a08087981 */ /* 0x0002e8000c1e1900 */
[----:B------:R1:W3:Y:S01]  /*0170*/  LDG.E R11, desc[UR10][R10.64] ;  /* 0x0000000a0a0b7981 */ /* 0x0002e2000c1e1900 */
[----:B------:R-:W1:Y:S01]  /*0180*/  S2UR UR7, SR_CgaCtaId ;  /* 0x00000000000779c3 */ /* 0x000e620000008800 */
[----:B------:R-:W-:-:S02]  /*0190*/  UMOV UR5, 0x400 ;  /* 0x0000040000057882 */ /* 0x000fc40000000000 */
[----:B------:R-:W-:Y:S01]  /*01a0*/  UIADD3 UR6, UPT, UPT, UR5, 0x2000, URZ ;  /* 0x0000200005067890 */ /* 0x000fe2000fffe0ff */
[----:B0-----:R-:W-:-:S03]  /*01b0*/  IMAD.SHL.U32 R12, R0, 0x4, RZ ;  /* 0x00000004000c7824 */ /* 0x001fc600078e00ff */
[----:B-1----:R-:W-:Y:S02]  /*01c0*/  ULEA UR6, UR7, UR6, 0x18 ;  /* 0x0000000607067291 */ /* 0x002fe4000f8ec0ff */
[----:B------:R-:W-:-:S04]  /*01d0*/  ULEA UR8, UR7, UR5, 0x18 ;  /* 0x0000000507087291 */ /* 0x000fc8000f8ec0ff */
[----:B------:R-:W-:-:S04]  /*01e0*/  VIADD R17, R12, UR6 ;  /* 0x000000060c117c36 */ /* 0x000fc80008000000 */
[----:B------:R-:W-:Y:S01]  /*01f0*/  IMAD R17, R4, 0x4, R17 ;  /* 0x0000000404117824 */ /* 0x000fe200078e0211 */
[----:B------:R-:W-:-:S03]  /*0200*/  LEA R13, R5, UR8, 0x2 ;  /* 0x00000008050d7c11 */ /* 0x000fc6000f8e10ff */
[----:B------:R-:W-:-:S04]  /*0210*/  IMAD R9, R4, 0x4, R17 ;  /* 0x0000000404097824 */ /* 0x000fc800078e0211 */
[----:B------:R-:W-:Y:S01]  /*0220*/  IMAD R14, R4, 0x4, R9 ;  /* 0x00000004040e7824 */ /* 0x000fe200078e0209 */
[----:B------:R-:W-:-:S04]  /*0230*/  LOP3.LUT R21, R0, 0x3fe, RZ, 0xc0, !PT ;  /* 0x000003fe00157812 */ /* 0x000fc800078ec0ff */
[----:B------:R-:W-:-:S04]  /*0240*/  LOP3.LUT R24, R21, 0x1, R0, 0xf8, !PT ;  /* 0x0000000115187812 */ /* 0x000fc800078ef800 */
[----:B------:R-:W-:Y:S01]  /*0250*/  LEA R6, R24, UR8, 0x2 ;  /* 0x0000000818067c11 */ /* 0x000fe2000f8e10ff */
[----:B------:R-:W-:-:S04]  /*0260*/  UIADD3 UR5, UPT, UPT, UR5, 0x1000, URZ ;  /* 0x0000100005057890 */ /* 0x000fc8000fffe0ff */
[----:B------:R-:W-:Y:S01]  /*0270*/  ULEA UR5, UR7, UR5, 0x18 ;  /* 0x0000000507057291 */ /* 0x000fe2000f8ec0ff */
[----:B------:R-:W-:-:S05]  /*0280*/  LOP3.LUT R10, R12, 0x4, RZ, 0xc0, !PT ;  /* 0x000000040c0a7812 */ /* 0x000fca00078ec0ff */
[----:B------:R-:W-:-:S05]  /*0290*/  LEA R7, R5, UR5, 0x4 ;  /* 0x0000000505077c11 */ /* 0x000fca000f8e20ff */
[----:B------:R-:W-:Y:S02]  /*02a0*/  IMAD.IADD R10, R7, 0x1, R10 ;  /* 0x00000001070a7824 */ /* 0x000fe400078e020a */
[----:B------:R-:W-:Y:S01]  /*02b0*/  IMAD.IADD R24, R21, 0x1, R24 ;  /* 0x0000000115187824 */ /* 0x000fe200078e0218 */
[----:B----4-:R-:W-:Y:S04]  /*02c0*/  STS [R13], R16 ;  /* 0x000000100d007388 */ /* 0x010fe80000000800 */
[----:B-----5:R-:W-:Y:S04]  /*02d0*/  STS [R13+0x400], R18 ;  /* 0x000400120d007388 */ /* 0x020fe80000000800 */
[----:B--2---:R-:W-:Y:S04]  /*02e0*/  STS [R13+0x800], R20 ;  /* 0x000800140d007388 */ /* 0x004fe80000000800 */
[----:B---3--:R-:W-:Y:S04]  /*02f0*/  STS [R13+0xc00], R22 ;  /* 0x000c00160d007388 */ /* 0x008fe80000000800 */
[----:B------:R-:W-:Y:S04]  /*0300*/  STS [R12+UR6], R15 ;  /* 0x0000000f0c007988 */ /* 0x000fe80008000806 */
[----:B------:R-:W-:Y:S04]  /*0310*/  STS [R17], R19 ;  /* 0x0000001311007388 */ /* 0x000fe80000000800 */
[----:B------:R-:W-:Y:S04]  /*0320*/  STS [R9], R8 ;  /* 0x0000000809007388 */ /* 0x000fe80000000800 */
[----:B------:R-:W-:Y:S01]  /*0330*/  STS [R14], R11 ;  /* 0x0000000b0e007388 */ /* 0x000fe20000000800 */
[----:B------:R-:W-:Y:S06]  /*0340*/  BAR.SYNC.DEFER_BLOCKING 0x0 ;  /* 0x0000000000007b1d */ /* 0x000fec0000010000 */
[----:B------:R-:W-:Y:S04]  /*0350*/  LDS R16, [R6] ;  /* 0x0000000006107984 */ /* 0x000fe80000000800 */
[----:B------:R-:W0:Y:S02]  /*0360*/  LDS R23, [R6+0x800] ;  /* 0x0008000006177984 */ /* 0x000e240000000800 */
[C-C-:B0-----:R-:W-:Y:S01]  /*0370*/  FADD R13, R16.reuse, R23.reuse ;  /* 0x00000017100d7221 */ /* 0x141fe20000000000 */
[----:B------:R-:W-:-:S04]  /*0380*/  FADD R23, R16, -R23 ;  /* 0x8000001710177221 */ /* 0x000fc80000000000 */
[----:B------:R-:W-:Y:S04]  /*0390*/  STS [R10], R13 ;  /* 0x0000000d0a007388 */ /* 0x000fe80000000800 */
[----:B------:R-:W-:Y:S01]  /*03a0*/  STS [R10+0x8], R23 ;  /* 0x000008170a007388 */ /* 0x000fe20000000800 */
[----:B------:R-:W-:Y:S06]  /*03b0*/  BAR.SYNC.DEFER_BLOCKING 0x0 ;  /* 0x0000000000007b1d */ /* 0x000fec0000010000 */
[----:B------:R-:W0:Y:S01]  /*03c0*/  LDS R14, [R10] ;  /* 0x000000000a0e7984 */ /* 0x000e220000000800 */
[----:B------:R-:W-:-:S02]  /*03d0*/  LOP3.LUT R8, R12, 0x4, RZ, 0xc, !PT ;  /* 0x000000040c087812 */ /* 0x000fc400078e0cff */
[----:B------:R-:W-:Y:S01]  /*03e0*/  LEA R11, R24, UR8, 0x2 ;  /* 0x00000008180b7c11 */ /* 0x000fe2000f8e10ff */
[C---:B------:R-:W-:Y:S02]  /*03f0*/  IMAD R24, R5.reuse, 0x4, R24 ;  /* 0x0000000405187824 */ /* 0x040fe400078e0218 */
[----:B------:R-:W-:-:S03]  /*0400*/  IMAD R15, R5, 0x20, R8 ;  /* 0x00000020050f7824 */ /* 0x000fc600078e0208 */
[----:B------:R-:W-:Y:S01]  /*0410*/  LEA R24, R24, UR6, 0x2 ;  /* 0x0000000618187c11 */ /* 0x000fe2000f8e10ff */
[----:B0-----:R-:W-:Y:S04]  /*0420*/  STS [R11], R14 ;  /* 0x0000000e0b007388 */ /* 0x001fe80000000800 */
[----:B------:R-:W0:Y:S04]  /*0430*/  LDS.64 R8, [R7+0x8] ;  /* 0x0000080007087984 */ /* 0x000e280000000a00 */
[----:B------:R-:W1:Y:S04]  /*0440*/  LDS R16, [R15+UR6] ;  /* 0x000000060f107984 */ /* 0x000e680008000800 */
[----:B------:R-:W2:Y:S01]  /*0450*/  LDS R13, [R24] ;  /* 0x00000000180d7984 */ /* 0x000ea20000000800 */
[----:B------:R-:W-:-:S04]  /*0460*/  LOP3.LUT R5, R0, 0x1, RZ, 0xc0, !PT ;  /* 0x0000000100057812 */ /* 0x000fc800078ec0ff */
[----:B------:R-:W-:-:S04]  /*0470*/  ISETP.NE.U32.AND P0, PT, R5, 0x1, PT ;  /* 0x000000010500780c */ /* 0x000fc80003f05070 */
[----:B0-----:R-:W-:Y:S01]  /*0480*/  FSEL R8, -R8, R8, !P0 ;  /* 0x0000000808087208 */ /* 0x001fe20004000100 */
[----:B-1----:R-:W-:-:S04]  /*0490*/  FMUL R9, R16, R9 ;  /* 0x0000000910097220 */ /* 0x002fc80000400000 */
[----:B--2---:R-:W-:-:S05]  /*04a0*/  FFMA R8, R8, R13, R9 ;  /* 0x0000000d08087223 */ /* 0x004fca0000000009 */
[----:B------:R-:W-:Y:S01]  /*04b0*/  STS [R11+0x8], R8 ;  /* 0x000008080b007388 */ /* 0x000fe20000000800 */
        /* <DEDUP_REMOVED lines=9> */
[----:B------:R-:W-:-:S04]  /*0550*/  LOP3.LUT R13, R12, 0xff0, RZ, 0xc0, !PT ;  /* 0x00000ff00c0d7812 */ /* 0x000fc800078ec0ff */
[C-C-:B------:R-:W-:Y:S02]  /*0560*/  LOP3.LUT R8, R13.reuse, 0x1, R0.reuse, 0xf4, !PT ;  /* 0x000000010d087812 */ /* 0x140fe400078ef400 */
[----:B------:R-:W-:Y:S02]  /*0570*/  LOP3.LUT R13, R13, 0x1, R0, 0xf8, !PT ;  /* 0x000000010d0d7812 */ /* 0x000fe400078ef800 */
[----:B------:R-:W-:Y:S02]  /*0580*/  LEA R8, R8, UR6, 0x2 ;  /* 0x0000000608087c11 */ /* 0x000fe4000f8e10ff */
[----:B------:R-:W-:Y:S01]  /*0590*/  LEA R13, R13, UR6, 0x2 ;  /* 0x000000060d0d7c11 */ /* 0x000fe2000f8e10ff */
[----:B0-----:R-:W-:Y:S04]  /*05a0*/  STS [R11], R14 ;  /* 0x0000000e0b007388 */ /* 0x001fe80000000800 */
[----:B------:R-:W0:Y:S04]  /*05b0*/  LDS.64 R16, [R7+0x8] ;  /* 0x0000080007107984 */ /* 0x000e280000000a00 */
[----:B------:R-:W1:Y:S04]  /*05c0*/  LDS R8, [R8] ;  /* 0x0000000008087984 */ /* 0x000e680000000800 */
[----:B------:R-:W2:Y:S01]  /*05d0*/  LDS R13, [R13] ;  /* 0x000000000d0d7984 */ /* 0x000ea20000000800 */
        /* <DEDUP_REMOVED lines=154> */
[----:B------:R-:W-:Y:S01]  /*0f80*/  VIADD R9, R12, UR8 ;  /* 0x000000080c097c36 */ /* 0x000fe20008000000 */
[----:B0-----:R-:W-:Y:S01]  /*0f90*/  FSEL R6, -R6, R6, !P0 ;  /* 0x0000000606067208 */ /* 0x001fe20004000100 */
[----:B-1----:R-:W-:-:S04]  /*0fa0*/  FMUL R5, R14, R7 ;  /* 0x000000070e057220 */ /* 0x002fc80000400000 */
[----:B--2---:R-:W-:-:S05]  /*0fb0*/  FFMA R6, R6, R13, R5 ;  /* 0x0000000d06067223 */ /* 0x004fca0000000005 */
[----:B------:R-:W-:Y:S01]  /*0fc0*/  STS [R11+0x8], R6 ;  /* 0x000008060b007388 */ /* 0x000fe20000000800 */
[----:B------:R-:W-:Y:S01]  /*0fd0*/  IMAD R10, R4, 0x4, R9 ;  /* 0x00000004040a7824 */ /* 0x000fe200078e0209 */
[----:B------:R-:W-:Y:S06]  /*0fe0*/  BAR.SYNC.DEFER_BLOCKING 0x0 ;  /* 0x0000000000007b1d */ /* 0x000fec0000010000 */
[----:B------:R-:W0:Y:S04]  /*0ff0*/  LDS R9, [R12+UR8] ;  /* 0x000000080c097984 */ /* 0x000e280008000800 */
[----:B------:R-:W1:Y:S01]  /*1000*/  LDS R7, [R10] ;  /* 0x000000000a077984 */ /* 0x000e620000000800 */
[----:B------:R-:W-:-:S05]  /*1010*/  LOP3.LUT R5, R0, UR4, RZ, 0xfc, !PT ;  /* 0x0000000400057c12 */ /* 0x000fca000f8efcff */
[C---:B------:R-:W-:Y:S02]  /*1020*/  IMAD.IADD R13, R5.reuse, 0x1, R4 ;  /* 0x00000001050d7824 */ /* 0x040fe400078e0204 */
[----:B------:R-:W-:-:S04]  /*1030*/  IMAD.WIDE R4, R5, 0x4, R2 ;  /* 0x0000000405047825 */ /* 0x000fc800078e0202 */
[----:B------:R-:W-:Y:S01]  /*1040*/  IMAD.WIDE.U32 R2, R13, 0x4, R2 ;  /* 0x000000040d027825 */ /* 0x000fe200078e0002 */
[----:B0-----:R-:W-:Y:S04]  /*1050*/  STG.E desc[UR10][R4.64], R9 ;  /* 0x0000000904007986 */ /* 0x001fe8000c10190a */
[----:B-1----:R-:W-:Y:S01]  /*1060*/  STG.E desc[UR10][R2.64], R7 ;  /* 0x0000000702007986 */ /* 0x002fe2000c10190a */
[----:B------:R-:W-:Y:S06]  /*1070*/  BAR.SYNC.DEFER_BLOCKING 0x0 ;  /* 0x0000000000007b1d */ /* 0x000fec0000010000 */
[----:B------:R-:W-:Y:S05]  /*1080*/  EXIT ;  /* 0x000000000000794d */ /* 0x000fea0003800000 */
.L_x_0:
[----:B------:R-:W-:-:S00]  /*1090*/  BRA `(.L_x_0) ;  /* 0xfffffffc00fc7947 */ /* 0x000fc0000383ffff */
[----:B------:R-:W-:-:S00]  /*10a0*/  NOP ;  /* 0x0000000000007918 */ /* 0x000fc00000000000 */
        /* <DEDUP_REMOVED lines=13> */
.L_x_2:


//--------------------- .text._Z7kernel0PfS_      --------------------------
	.section	.text._Z7kernel0PfS_,"ax",@progbits
	.align	128
        .global         _Z7kernel0PfS_
        .type           _Z7kernel0PfS_,@function
        .size           _Z7kernel0PfS_,(.L_x_3 - _Z7kernel0PfS_)
        .other          _Z7kernel0PfS_,@"STO_CUDA_ENTRY STV_DEFAULT"
_Z7kernel0PfS_:
.text._Z7kernel0PfS_:
[----:B------:R-:W-:Y:S01]  /*0000*/  LDC R1, c[0x0][0x37c] ;  /* 0x0000df00ff017b82 */ /* 0x000fe20000000800 */
[----:B------:R-:W0:Y:S07]  /*0010*/  S2R R6, SR_CTAID.X ;  /* 0x0000000000067919 */ /* 0x000e2e0000002500 */
[----:B------:R-:W1:Y:S01]  /*0020*/  LDC.64 R2, c[0x0][0x380] ;  /* 0x0000e000ff027b82 */ /* 0x000e620000000a00 */
[----:B------:R-:W2:Y:S01]  /*0030*/  LDCU.64 UR8, c[0x0][0x358] ;  /* 0x00006b00ff0877ac */ /* 0x000ea20008000a00 */
[----:B------:R-:W3:Y:S06]  /*0040*/  S2R R0, SR_TID.X ;  /* 0x0000000000007919 */ /* 0x000eec0000002100 */
[----:B------:R-:W4:Y:S01]  /*0050*/  LDC.64 R4, c[0x0][0x388] ;  /* 0x0000e200ff047b82 */ /* 0x000f220000000a00 */
[----:B0-----:R-:W-:-:S04]  /*0060*/  SHF.L.U32 R7, R6, 0x10, RZ ;  /* 0x0000001006077819 */ /* 0x001fc800000006ff */
[----:B---3--:R-:W-:Y:S01]  /*0070*/  LEA.HI.SX32 R7, R7, R0, 0x18 ;  /* 0x0000000007077211 */ /* 0x008fe200078fc2ff */
[----:B----4-:R-:W-:-:S04]  /*0080*/  IMAD.WIDE.U32 R4, R0, 0x4, R4 ;  /* 0x0000000400047825 */ /* 0x010fc800078e0004 */
[----:B-1----:R-:W-:Y:S01]  /*0090*/  IMAD.WIDE R2, R7, 0x4, R2 ;  /* 0x0000000407027825 */ /* 0x002fe200078e0202 */
[----:B--2---:R-:W2:Y:S04]  /*00a0*/  LDG.E R9, desc[UR8][R4.64] ;  /* 0x0000000804097981 */ /* 0x004ea8000c1e1900 */
[----:B------:R-:W3:Y:S04]  /*00b0*/  LDG.E R8, desc[UR8][R2.64] ;  /* 0x0000000802087981 */ /* 0x000ee8000c1e1900 */
[----:B------:R-:W4:Y:S04]  /*00c0*/  LDG.E R10, desc[UR8][R2.64+0x1000] ;  /* 0x00100008020a7981 */ /* 0x000f28000c1e1900 */
[----:B------:R-:W5:Y:S04]  /*00d0*/  LDG.E R12, desc[UR8][R2.64+0x2000] ;  /* 0x00200008020c7981 */ /* 0x000f68000c1e1900 */
[----:B------:R-:W2:Y:S04]  /*00e0*/  LDG.E R14, desc[UR8][R2.64+0x3000] ;  /* 0x00300008020e7981 */ /* 0x000ea8000c1e1900 */
[----:B------:R-:W2:Y:S04]  /*00f0*/  LDG.E R11, desc[UR8][R4.64+0x400] ;  /* 0x00040008040b7981 */ /* 0x000ea8000c1e1900 */
[----:B------:R-:W2:Y:S04]  /*0100*/  LDG.E R13, desc[UR8][R4.64+0x800] ;  /* 0x00080008040d7981 */ /* 0x000ea8000c1e1900 */
[----:B------:R-:W2:Y:S04]  /*0110*/  LDG.E R15, desc[UR8][R4.64+0xc00] ;  /* 0x000c0008040f7981 */ /* 0x000ea8000c1e1900 */
[----:B------:R-:W2:Y:S04]  /*0120*/  LDG.E R17, desc[UR8][R4.64+0x1000] ;  /* 0x0010000804117981 */ /* 0x000ea8000c1e1900 */
[----:B------:R-:W2:Y:S04]  /*0130*/  LDG.E R19, desc[UR8][R4.64+0x1400] ;  /* 0x0014000804137981 */ /* 0x000ea8000c1e1900 */
[----:B------:R-:W2:Y:S04]  /*0140*/  LDG.E R21, desc[UR8][R4.64+0x1800] ;  /* 0x0018000804157981 */ /* 0x000ea8000c1e1900 */
[----:B------:R0:W2:Y:S01]  /*0150*/  LDG.E R23, desc[UR8][R4.64+0x1c00] ;  /* 0x001c000804177981 */ /* 0x0000a2000c1e1900 */
[----:B------:R-:W1:Y:S01]  /*0160*/  S2UR UR6, SR_CgaCtaId ;  /* 0x00000000000679c3 */ /* 0x000e620000008800 */
[----:B------:R-:W-:-:S02]  /*0170*/  UMOV UR4, 0x400 ;  /* 0x0000040000047882 */ /* 0x000fc40000000000 */
[----:B------:R-:W-:Y:S02]  /*0180*/  UIADD3 UR5, UPT, UPT, UR4, 0x2000, URZ ;  /* 0x0000200004057890 */ /* 0x000fe4000fffe0ff */
[----:B-1----:R-:W-:Y:S02]  /*0190*/  ULEA UR7, UR6, UR4, 0x18 ;  /* 0x0000000406077291 */ /* 0x002fe4000f8ec0ff */
[----:B------:R-:W-:-:S04]  /*01a0*/  ULEA UR5, UR6, UR5, 0x18 ;  /* 0x0000000506057291 */ /* 0x000fc8000f8ec0ff */
[C---:B------:R-:W-:Y:S02]  /*01b0*/  LEA R7, R0.reuse, UR7, 0x2 ;  /* 0x0000000700077c11 */ /* 0x040fe4000f8e10ff */
[C---:B------:R-:W-:Y:S02]  /*01c0*/  LEA R16, R0.reuse, UR5, 0x2 ;  /* 0x0000000500107c11 */ /* 0x040fe4000f8e10ff */
[----:B0-----:R-:W-:Y:S01]  /*01d0*/  LEA R4, R0, R7, 0x2 ;  /* 0x0000000700047211 */ /* 0x001fe200078e10ff */
[----:B------:R-:W-:-:S04]  /*01e0*/  UIADD3 UR4, UPT, UPT, UR4, 0x1000, URZ ;  /* 0x0000100004047890 */ /* 0x000fc8000fffe0ff */
[----:B------:R-:W-:Y:S01]  /*01f0*/  ULEA UR4, UR6, UR4, 0x18 ;  /* 0x0000000406047291 */ /* 0x000fe2000f8ec0ff */
[----:B---3--:R-:W-:Y:S04]  /*0200*/  STS [R7], R8 ;  /* 0x0000000807007388 */ /* 0x008fe80000000800 */
[----:B----4-:R0:W-:Y:S04]  /*0210*/  STS [R7+0x400], R10 ;  /* 0x0004000a07007388 */ /* 0x0101e80000000800 */
[----:B-----5:R-:W-:Y:S04]  /*0220*/  STS [R7+0x800], R12 ;  /* 0x0008000c07007388 */ /* 0x020fe80000000800 */
[----:B--2---:R-:W-:Y:S04]  /*0230*/  STS [R7+0xc00], R14 ;  /* 0x000c000e07007388 */ /* 0x004fe80000000800 */
[----:B------:R-:W-:Y:S04]  /*0240*/  STS [R16], R9 ;  /* 0x0000000910007388 */ /* 0x000fe80000000800 */
[----:B------:R-:W-:Y:S04]  /*0250*/  STS [R16+0x400], R11 ;  /* 0x0004000b10007388 */ /* 0x000fe80000000800 */
[----:B------:R-:W-:Y:S04]  /*0260*/  STS [R16+0x800], R13 ;  /* 0x0008000d10007388 */ /* 0x000fe80000000800 */
[----:B------:R-:W-:Y:S04]  /*0270*/  STS [R16+0xc00], R15 ;  /* 0x000c000f10007388 */ /* 0x000fe80000000800 */
[----:B------:R-:W-:Y:S04]  /*0280*/  STS [R16+0x1000], R17 ;  /* 0x0010001110007388 */ /* 0x000fe80000000800 */
[----:B------:R-:W-:Y:S04]  /*0290*/  STS [R16+0x1400], R19 ;  /* 0x0014001310007388 */ /* 0x000fe80000000800 */
[----:B------:R-:W-:Y:S04]  /*02a0*/  STS [R16+0x1800], R21 ;  /* 0x0018001510007388 */ /* 0x000fe80000000800 */
[----:B------:R-:W-:Y:S01]  /*02b0*/  STS [R16+0x1c00], R23 ;  /* 0x001c001710007388 */ /* 0x000fe20000000800 */
[----:B------:R-:W-:Y:S06]  /*02c0*/  BAR.SYNC.DEFER_BLOCKING 0x0 ;  /* 0x0000000000007b1d */ /* 0x000fec0000010000 */
[----:B------:R-:W-:Y:S04]  /*02d0*/  LDS R5, [R4] ;  /* 0x0000000004057984 */ /* 0x000fe80000000800 */
[----:B------:R-:W1:Y:S01]  /*02e0*/  LDS R8, [R4+0x800] ;  /* 0x0008000004087984 */ /* 0x000e620000000800 */
[----:B0-----:R-:W-:Y:S01]  /*02f0*/  LEA R10, R0, UR4, 0x3 ;  /* 0x00000004000a7c11 */ /* 0x001fe2000f8e18ff */
[----:B-1----:R-:W-:-:S05]  /*0300*/  FADD R9, R5, R8 ;  /* 0x0000000805097221 */ /* 0x002fca0000000000 */
[----:B------:R-:W-:Y:S04]  /*0310*/  STS [R10], R9 ;  /* 0x000000090a007388 */ /* 0x000fe80000000800 */
[----:B------:R-:W-:Y:S04]  /*0320*/  LDS R11, [R4+0x4] ;  /* 0x00000400040b7984 */ /* 0x000fe80000000800 */
[----:B------:R-:W0:Y:S01]  /*0330*/  LDS R12, [R4+0x804] ;  /* 0x00080400040c7984 */ /* 0x000e220000000800 */
[----:B------:R-:W-:Y:S01]  /*0340*/  FADD R14, R5, -R8 ;  /* 0x80000008050e7221 */ /* 0x000fe20000000000 */
[C-C-:B0-----:R-:W-:Y:S01]  /*0350*/  FADD R15, R11.reuse, -R12.reuse ;  /* 0x8000000c0b0f7221 */ /* 0x141fe20000000000 */
[----:B------:R-:W-:-:S04]  /*0360*/  FADD R11, R11, R12 ;  /* 0x0000000c0b0b7221 */ /* 0x000fc80000000000 */
[----:B------:R-:W-:Y:S04]  /*0370*/  STS.64 [R10+0x800], R14 ;  /* 0x0008000e0a007388 */ /* 0x000fe80000000a00 */
[----:B------:R-:W-:Y:S01]  /*0380*/  STS [R10+0x4], R11 ;  /* 0x0000040b0a007388 */ /* 0x000fe20000000800 */
[----:B------:R-:W-:Y:S06]  /*0390*/  BAR.SYNC.DEFER_BLOCKING 0x0 ;  /* 0x0000000000007b1d */ /* 0x000fec0000010000 */
[----:B------:R-:W0:Y:S01]  /*03a0*/  LDS R13, [R10] ;  /* 0x000000000a0d7984 */ /* 0x000e220000000800 */
[----:B------:R-:W-:-:S02]  /*03b0*/  SHF.L.U32 R5, R6, 0x7, RZ ;  /* 0x0000000706057819 */ /* 0x000fc400000006ff */
[----:B------:R-:W-:Y:S02]  /*03c0*/  SHF.R.U32.HI R9, RZ, 0x7, R0 ;  /* 0x00000007ff097819 */ /* 0x000fe40000011600 */
[----:B------:R-:W-:-:S05]  /*03d0*/  IADD3 R6, PT, PT, R5, R0, RZ ;  /* 0x0000000005067210 */ /* 0x000fca0007ffe0ff */
[----:B------:R-:W-:Y:S01]  /*03e0*/  IMAD R6, R9, 0x180, R6 ;  /* 0x0000018009067824 */ /* 0x000fe200078e0206 */
[----:B0-----:R-:W-:Y:S04]  /*03f0*/  STS [R4], R13 ;  /* 0x0000000d04007388 */ /* 0x001fe80000000800 */
[----:B------:R-:W0:Y:S01]  /*0400*/  LDS R17, [R10+0x4] ;  /* 0x000004000a117984 */ /* 0x000e220000000800 */
[----:B------:R-:W-:-:S04]  /*0410*/  SHF.L.U32 R6, R6, 0x10, RZ ;  /* 0x0000001006067819 */ /* 0x000fc800000006ff */
[----:B------:R-:W-:Y:S01]  /*0420*/  LEA.HI.SX32 R12, R6, UR5, 0x13 ;  /* 0x00000005060c7c11 */ /* 0x000fe2000f8f9aff */
[----:B0-----:R-:W-:Y:S04]  /*0430*/  STS [R4+0x4], R17 ;  /* 0x0000041104007388 */ /* 0x001fe80000000800 */
[----:B------:R-:W-:Y:S04]  /*0440*/  LDS R11, [R12+0x4] ;  /* 0x000004000c0b7984 */ /* 0x000fe80000000800 */
[----:B------:R-:W0:Y:S04]  /*0450*/  LDS.64 R8, [R10+0x800] ;  /* 0x000800000a087984 */ /* 0x000e280000000a00 */
[----:B------:R-:W1:Y:S01]  /*0460*/  LDS R6, [R12] ;  /* 0x000000000c067984 */ /* 0x000e620000000800 */
[----:B------:R-:W-:-:S04]  /*0470*/  LOP3.LUT R15, R0, 0x380, RZ, 0xc0, !PT ;  /* 0x00000380000f7812 */ /* 0x000fc800078ec0ff */
[----:B------:R-:W-:Y:S01]  /*0480*/  IADD3 R15, PT, PT, R15, R0, RZ ;  /* 0x000000000f0f7210 */ /* 0x000fe20007ffe0ff */
[----:B0-----:R-:W-:Y:S01]  /*0490*/  FMUL R13, R11, R9 ;  /* 0x000000090b0d7220 */ /* 0x001fe20000400000 */
[----:B------:R-:W-:-:S03]  /*04a0*/  FMUL R11, R8, R11 ;  /* 0x0000000b080b7220 */ /* 0x000fc60000400000 */
[----:B-1----:R-:W-:Y:S01]  /*04b0*/  FFMA R13, R8, R6, R13 ;  /* 0x00000006080d7223 */ /* 0x002fe2000000000d */
[----:B------:R-:W-:-:S04]  /*04c0*/  FFMA R11, R6, R9, -R11 ;  /* 0x00000009060b7223 */ /* 0x000fc8000000080b */
[----:B------:R-:W-:Y:S04]  /*04d0*/  STS [R4+0x800], R13 ;  /* 0x0008000d04007388 */ /* 0x000fe80000000800 */
[----:B------:R-:W-:Y:S01]  /*04e0*/  STS [R4+0x804], R11 ;  /* 0x0008040b04007388 */ /* 0x000fe20000000800 */
[C---:B------:R-:W-:Y:S01]  /*04f0*/  LEA R6, R15.reuse, UR7, 0x3 ;  /* 0x000000070f067c11 */ /* 0x040fe2000f8e18ff */
[----:B------:R-:W-:Y:S06]  /*0500*/  BAR.SYNC.DEFER_BLOCKING 0x0 ;  /* 0x0000000000007b1d */ /* 0x000fec0000010000 */
[----:B------:R-:W-:Y:S04]  /*0510*/  LDS R8, [R6] ;  /* 0x0000000006087984 */ /* 0x000fe80000000800 */
[----:B------:R-:W0:Y:S01]  /*0520*/  LDS R9, [R6+0x400] ;  /* 0x0004000006097984 */ /* 0x000e220000000800 */
[----:B------:R-:W-:Y:S01]  /*0530*/  LEA R15, R15, UR4, 0x3 ;  /* 0x000000040f0f7c11 */ /* 0x000fe2000f8e18ff */
[----:B0-----:R-:W-:-:S05]  /*0540*/  FADD R10, R8, R9 ;  /* 0x00000009080a7221 */ /* 0x001fca0000000000 */
        /* <DEDUP_REMOVED lines=10> */
[----:B------:R-:W-:-:S04]  /*05f0*/  LOP3.LUT R0, R5, 0x7f, R0, 0xf8, !PT ;  /* 0x0000007f05007812 */ /* 0x000fc800078ef800 */
[----:B------:R-:W-:Y:S01]  /*0600*/  SHF.L.U32 R0, R0, 0x1, RZ ;  /* 0x0000000100007819 */ /* 0x000fe200000006ff */
[----:B0-----:R-:W-:Y:S04]  /*0610*/  STS [R6], R11 ;  /* 0x0000000b06007388 */ /* 0x001fe80000000800 */
[----:B------:R-:W0:Y:S01]  /*0620*/  LDS R13, [R15+0x4] ;  /* 0x000004000f0d7984 */ /* 0x000e220000000800 */
[----:B------:R-:W-:-:S04]  /*0630*/  PRMT R0, R0, 0x9910, RZ ;  /* 0x0000991000007816 */ /* 0x000fc800000000ff */
[----:B------:R-:W-:Y:S01]  /*0640*/  LEA R0, R0, UR5, 0x3 ;  /* 0x0000000500007c11 */ /* 0x000fe2000f8e18ff */
[----:B0-----:R-:W-:Y:S04]  /*0650*/  STS [R6+0x4], R13 ;  /* 0x0000040d06007388 */ /* 0x001fe80000000800 */
[----:B------:R-:W-:Y:S04]  /*0660*/  LDS.64 R4, [R15+0x400] ;  /* 0x000400000f047984 */ /* 0x000fe80000000a00 */
[----:B------:R-:W0:Y:S02]  /*0670*/  LDS.64 R8, [R0] ;  /* 0x0000000000087984 */ /* 0x000e240000000a00 */
[-C--:B0-----:R-:W-:Y:S01]  /*0680*/  FMUL R17, R5, R9.reuse ;  /* 0x0000000905117220 */ /* 0x081fe20000400000 */
[----:B------:R-:W-:-:S03]  /*0690*/  FMUL R9, R4, R9 ;  /* 0x0000000904097220 */ /* 0x000fc60000400000 */
[----:B------:R-:W-:Y:S01]  /*06a0*/  FFMA R4, R4, R8, R17 ;  /* 0x0000000804047223 */ /* 0x000fe20000000011 */
[----:B------:R-:W-:-:S05]  /*06b0*/  FFMA R5, R8, R5, -R9 ;  /* 0x0000000508057223 */ /* 0x000fca0000000809 */
[----:B------:R-:W-:Y:S01]  /*06c0*/  STS.64 [R6+0x400], R4 ;  /* 0x0004000406007388 */ /* 0x000fe20000000a00 */
[----:B------:R-:W-:Y:S06]  /*06d0*/  BAR.SYNC.DEFER_BLOCKING 0x0 ;  /* 0x0000000000007b1d */ /* 0x000fec0000010000 */
[----:B------:R-:W0:Y:S04]  /*06e0*/  LDS R9, [R7] ;  /* 0x0000000007097984 */ /* 0x000e280000000800 */
[----:B------:R-:W1:Y:S04]  /*06f0*/  LDS R11, [R7+0x400] ;  /* 0x00040000070b7984 */ /* 0x000e680000000800 */
[----:B------:R-:W2:Y:S04]  /*0700*/  LDS R13, [R7+0x800] ;  /* 0x00080000070d7984 */ /* 0x000ea80000000800 */
[----:B------:R-:W3:Y:S04]  /*0710*/  LDS R15, [R7+0xc00] ;  /* 0x000c0000070f7984 */ /* 0x000ee80000000800 */
[----:B0-----:R-:W-:Y:S04]  /*0720*/  STG.E desc[UR8][R2.64], R9 ;  /* 0x0000000902007986 */ /* 0x001fe8000c101908 */
[----:B-1----:R-:W-:Y:S04]  /*0730*/  STG.E desc[UR8][R2.64+0x1000], R11 ;  /* 0x0010000b02007986 */ /* 0x002fe8000c101908 */
[----:B--2---:R-:W-:Y:S04]  /*0740*/  STG.E desc[UR8][R2.64+0x2000], R13 ;  /* 0x0020000d02007986 */ /* 0x004fe8000c101908 */
[----:B---3--:R-:W-:Y:S01]  /*0750*/  STG.E desc[UR8][R2.64+0x3000], R15 ;  /* 0x0030000f02007986 */ /* 0x008fe2000c101908 */
[----:B------:R-:W-:Y:S06]  /*0760*/  BAR.SYNC.DEFER_BLOCKING 0x0 ;  /* 0x0000000000007b1d */ /* 0x000fec0000010000 */
[----:B------:R-:W-:Y:S05]  /*0770*/  EXIT ;  /* 0x000000000000794d */ /* 0x000fea0003800000 */
.L_x_1:
        /* <DEDUP_REMOVED lines=16> */
.L_x_3:


//--------------------- .nv.shared._Z7kernel1PfS_ --------------------------
	.section	.nv.shared._Z7kernel1PfS_,"aw",@nobits
	.sectionflags	@""
	.align	4
.nv.shared._Z7kernel1PfS_:
	.zero		17408


//--------------------- .nv.shared.reserved.0     --------------------------
	.section	.nv.shared.reserved.0,"aw",@nobits
	.weak		__nv_reservedSMEM_offset_0_alias
	.size		__nv_reservedSMEM_offset_0_alias, 0, 64
	.other		__nv_reservedSMEM_offset_0_alias,@"STO_CUDA_RESERVED_SHARED STV_DEFAULT"
__nv_reservedSMEM_offset_0_alias:
	.zero		0
	.zero		64


//--------------------- .nv.shared._Z7kernel0PfS_ --------------------------
	.section	.nv.shared._Z7kernel0PfS_,"aw",@nobits
	.sectionflags	@""
	.align	4
.nv.shared._Z7kernel0PfS_:
	.zero		17408


//--------------------- .nv.constant0._Z7kernel1PfS_ --------------------------
	.section	.nv.constant0._Z7kernel1PfS_,"a",@progbits
	.sectionflags	@""
	.align	4
.nv.constant0._Z7kernel1PfS_:
	.zero		912


//--------------------- .nv.constant0._Z7kernel0PfS_ --------------------------
	.section	.nv.constant0._Z7kernel0PfS_,"a",@progbits
	.sectionflags	@""
	.align	4
.nv.constant0._Z7kernel0PfS_:
	.zero		912


//--------------------- SYMBOLS --------------------------

	.type		.nv.reservedSmem.offset0,@object
	.size		.nv.reservedSmem.offset0,0x4
	.type		.nv.reservedSmem.cap,@object
	.size		.nv.reservedSmem.cap,0x4
